//
// Generated by NVIDIA NVVM Compiler
//
// Compiler Build ID: CL-19856038
// Cuda compilation tools, release 7.5, V7.5.17
// Based on LLVM 3.4svn
//

.version 4.3
.target sm_53
.address_size 64

	// .weak	cudaMalloc

.weak .func  (.param .b32 func_retval0) cudaMalloc(
	.param .b64 cudaMalloc_param_0,
	.param .b64 cudaMalloc_param_1
)
{
	.reg .b32 	%r<2>;


	mov.u32 	%r1, 30;
	st.param.b32	[func_retval0+0], %r1;
	ret;
}

	// .weak	cudaFuncGetAttributes
.weak .func  (.param .b32 func_retval0) cudaFuncGetAttributes(
	.param .b64 cudaFuncGetAttributes_param_0,
	.param .b64 cudaFuncGetAttributes_param_1
)
{
	.reg .b32 	%r<2>;


	mov.u32 	%r1, 30;
	st.param.b32	[func_retval0+0], %r1;
	ret;
}

	// .weak	cudaDeviceGetAttribute
.weak .func  (.param .b32 func_retval0) cudaDeviceGetAttribute(
	.param .b64 cudaDeviceGetAttribute_param_0,
	.param .b32 cudaDeviceGetAttribute_param_1,
	.param .b32 cudaDeviceGetAttribute_param_2
)
{
	.reg .b32 	%r<2>;


	mov.u32 	%r1, 30;
	st.param.b32	[func_retval0+0], %r1;
	ret;
}

	// .weak	cudaGetDevice
.weak .func  (.param .b32 func_retval0) cudaGetDevice(
	.param .b64 cudaGetDevice_param_0
)
{
	.reg .b32 	%r<2>;


	mov.u32 	%r1, 30;
	st.param.b32	[func_retval0+0], %r1;
	ret;
}

	// .weak	cudaOccupancyMaxActiveBlocksPerMultiprocessor
.weak .func  (.param .b32 func_retval0) cudaOccupancyMaxActiveBlocksPerMultiprocessor(
	.param .b64 cudaOccupancyMaxActiveBlocksPerMultiprocessor_param_0,
	.param .b64 cudaOccupancyMaxActiveBlocksPerMultiprocessor_param_1,
	.param .b32 cudaOccupancyMaxActiveBlocksPerMultiprocessor_param_2,
	.param .b64 cudaOccupancyMaxActiveBlocksPerMultiprocessor_param_3
)
{
	.reg .b32 	%r<2>;


	mov.u32 	%r1, 30;
	st.param.b32	[func_retval0+0], %r1;
	ret;
}

	// .weak	cudaOccupancyMaxActiveBlocksPerMultiprocessorWithFlags
.weak .func  (.param .b32 func_retval0) cudaOccupancyMaxActiveBlocksPerMultiprocessorWithFlags(
	.param .b64 cudaOccupancyMaxActiveBlocksPerMultiprocessorWithFlags_param_0,
	.param .b64 cudaOccupancyMaxActiveBlocksPerMultiprocessorWithFlags_param_1,
	.param .b32 cudaOccupancyMaxActiveBlocksPerMultiprocessorWithFlags_param_2,
	.param .b64 cudaOccupancyMaxActiveBlocksPerMultiprocessorWithFlags_param_3,
	.param .b32 cudaOccupancyMaxActiveBlocksPerMultiprocessorWithFlags_param_4
)
{
	.reg .b32 	%r<2>;


	mov.u32 	%r1, 30;
	st.param.b32	[func_retval0+0], %r1;
	ret;
}

	// .globl	lltorque2
.visible .entry lltorque2(
	.param .u64 lltorque2_param_0,
	.param .u64 lltorque2_param_1,
	.param .u64 lltorque2_param_2,
	.param .u64 lltorque2_param_3,
	.param .u64 lltorque2_param_4,
	.param .u64 lltorque2_param_5,
	.param .u64 lltorque2_param_6,
	.param .u64 lltorque2_param_7,
	.param .u64 lltorque2_param_8,
	.param .u64 lltorque2_param_9,
	.param .f32 lltorque2_param_10,
	.param .u32 lltorque2_param_11
)
{
	.reg .pred 	%p<3>;
	.reg .f32 	%f<39>;
	.reg .b32 	%r<9>;
	.reg .b64 	%rd<35>;


	ld.param.u64 	%rd2, [lltorque2_param_0];
	ld.param.u64 	%rd3, [lltorque2_param_1];
	ld.param.u64 	%rd4, [lltorque2_param_2];
	ld.param.u64 	%rd5, [lltorque2_param_3];
	ld.param.u64 	%rd6, [lltorque2_param_4];
	ld.param.u64 	%rd7, [lltorque2_param_5];
	ld.param.u64 	%rd8, [lltorque2_param_6];
	ld.param.u64 	%rd9, [lltorque2_param_7];
	ld.param.u64 	%rd10, [lltorque2_param_8];
	ld.param.u64 	%rd11, [lltorque2_param_9];
	ld.param.f32 	%f38, [lltorque2_param_10];
	ld.param.u32 	%r2, [lltorque2_param_11];
	mov.u32 	%r3, %nctaid.x;
	mov.u32 	%r4, %ctaid.y;
	mov.u32 	%r5, %ctaid.x;
	mad.lo.s32 	%r6, %r3, %r4, %r5;
	mov.u32 	%r7, %ntid.x;
	mov.u32 	%r8, %tid.x;
	mad.lo.s32 	%r1, %r6, %r7, %r8;
	setp.ge.s32	%p1, %r1, %r2;
	@%p1 bra 	BB6_4;

	cvta.to.global.u64 	%rd12, %rd5;
	cvt.s64.s32	%rd1, %r1;
	mul.wide.s32 	%rd13, %r1, 4;
	add.s64 	%rd14, %rd12, %rd13;
	ld.global.nc.f32 	%f1, [%rd14];
	cvta.to.global.u64 	%rd15, %rd6;
	add.s64 	%rd16, %rd15, %rd13;
	ld.global.nc.f32 	%f2, [%rd16];
	cvta.to.global.u64 	%rd17, %rd7;
	add.s64 	%rd18, %rd17, %rd13;
	ld.global.nc.f32 	%f3, [%rd18];
	cvta.to.global.u64 	%rd19, %rd8;
	add.s64 	%rd20, %rd19, %rd13;
	ld.global.nc.f32 	%f4, [%rd20];
	cvta.to.global.u64 	%rd21, %rd9;
	add.s64 	%rd22, %rd21, %rd13;
	ld.global.nc.f32 	%f5, [%rd22];
	cvta.to.global.u64 	%rd23, %rd10;
	add.s64 	%rd24, %rd23, %rd13;
	ld.global.nc.f32 	%f6, [%rd24];
	setp.eq.s64	%p2, %rd11, 0;
	@%p2 bra 	BB6_3;

	cvta.to.global.u64 	%rd25, %rd11;
	shl.b64 	%rd26, %rd1, 2;
	add.s64 	%rd27, %rd25, %rd26;
	ld.global.nc.f32 	%f10, [%rd27];
	mul.f32 	%f38, %f10, %f38;

BB6_3:
	cvta.to.global.u64 	%rd28, %rd4;
	cvta.to.global.u64 	%rd29, %rd3;
	cvta.to.global.u64 	%rd30, %rd2;
	mul.f32 	%f11, %f3, %f5;
	mul.f32 	%f12, %f2, %f6;
	sub.f32 	%f13, %f12, %f11;
	mul.f32 	%f14, %f1, %f6;
	mul.f32 	%f15, %f3, %f4;
	sub.f32 	%f16, %f15, %f14;
	mul.f32 	%f17, %f2, %f4;
	mul.f32 	%f18, %f1, %f5;
	sub.f32 	%f19, %f18, %f17;
	fma.rn.f32 	%f20, %f38, %f38, 0f3F800000;
	mov.f32 	%f21, 0fBF800000;
	div.rn.f32 	%f22, %f21, %f20;
	mul.f32 	%f23, %f2, %f19;
	mul.f32 	%f24, %f3, %f16;
	sub.f32 	%f25, %f23, %f24;
	mul.f32 	%f26, %f3, %f13;
	mul.f32 	%f27, %f1, %f19;
	sub.f32 	%f28, %f26, %f27;
	mul.f32 	%f29, %f1, %f16;
	mul.f32 	%f30, %f2, %f13;
	sub.f32 	%f31, %f29, %f30;
	fma.rn.f32 	%f32, %f25, %f38, %f13;
	fma.rn.f32 	%f33, %f28, %f38, %f16;
	fma.rn.f32 	%f34, %f31, %f38, %f19;
	mul.f32 	%f35, %f22, %f32;
	mul.f32 	%f36, %f22, %f33;
	mul.f32 	%f37, %f22, %f34;
	shl.b64 	%rd31, %rd1, 2;
	add.s64 	%rd32, %rd30, %rd31;
	st.global.f32 	[%rd32], %f35;
	add.s64 	%rd33, %rd29, %rd31;
	st.global.f32 	[%rd33], %f36;
	add.s64 	%rd34, %rd28, %rd31;
	st.global.f32 	[%rd34], %f37;

BB6_4:
	ret;
}




// ===== COMPILED SASS (sm_100) =====

	.target	sm_100

	.elftype	@"ET_EXEC"


//--------------------- .note.nv.tkinfo           --------------------------
	.section	.note.nv.tkinfo,"",@"SHT_NOTE"
	.sectionflags	@"SHF_NOTE_NV_TKINFO"
	.tkinfo
        /*0018*/ 	.word	0x00000002
        /*0030*/ 	.string	""
        /*0030*/ 	.string	"ptxas"
        /*0030*/ 	.string	"Cuda compilation tools, release 13.0, V13.0.88"
        /*0030*/ 	.string	"Build cuda_13.0.r13.0/compiler.36424714_0"
        /*0030*/ 	.string	"-arch sm_100 "



//--------------------- .note.nv.cuinfo           --------------------------
	.section	.note.nv.cuinfo,"",@"SHT_NOTE"
	.sectionflags	@"SHF_NOTE_NV_CUINFO"
        /*0018*/ 	.short	0x0002
        /*001a*/ 	.short	0x0035
        /*001c*/ 	.short	0x0082
	.zero		2


//--------------------- .nv.info                  --------------------------
	.section	.nv.info,"",@"SHT_CUDA_INFO"
	.align	4


	//----- nvinfo : EIATTR_REGCOUNT
	.align		4
        /*0000*/ 	.byte	0x04, 0x2f
        /*0002*/ 	.short	(.L_1 - .L_0)
	.align		4
.L_0:
        /*0004*/ 	.word	index@(lltorque2)
        /*0008*/ 	.word	0x00000017


	//----- nvinfo : EIATTR_FRAME_SIZE
	.align		4
.L_1:
        /*000c*/ 	.byte	0x04, 0x11
        /*000e*/ 	.short	(.L_3 - .L_2)
	.align		4
.L_2:
        /*0010*/ 	.word	index@($__internal_0_$__cuda_sm3x_div_rn_noftz_f32_slowpath)
        /*0014*/ 	.word	0x00000000


	//----- nvinfo : EIATTR_FRAME_SIZE
	.align		4
.L_3:
        /*0018*/ 	.byte	0x04, 0x11
        /*001a*/ 	.short	(.L_5 - .L_4)
	.align		4
.L_4:
        /*001c*/ 	.word	index@(lltorque2)
        /*0020*/ 	.word	0x00000000


	//----- nvinfo : EIATTR_MIN_STACK_SIZE
	.align		4
.L_5:
        /*0024*/ 	.byte	0x04, 0x12
        /*0026*/ 	.short	(.L_7 - .L_6)
	.align		4
.L_6:
        /*0028*/ 	.word	index@(lltorque2)
        /*002c*/ 	.word	0x00000000
.L_7:


//--------------------- .nv.compat                --------------------------
	.section	.nv.compat,"",@"SHT_CUDA_COMPAT_INFO"
	.align	4
        /*0000*/ 	.byte	0x02, 0x09, 0x00, 0x00, 0x02, 0x02, 0x01, 0x00, 0x02, 0x05, 0x05, 0x00, 0x03, 0x07, 0x01, 0x01
        /*0010*/ 	.byte	0x02, 0x03, 0x00, 0x00, 0x02, 0x06, 0x01, 0x00, 0x04, 0x0b, 0x08, 0x00, 0x01, 0x00, 0x00, 0x00
        /*0020*/ 	.byte	0x00, 0x00, 0x00, 0x00


//--------------------- .nv.info.lltorque2        --------------------------
	.section	.nv.info.lltorque2,"",@"SHT_CUDA_INFO"
	.sectionflags	@""
	.align	4


	//----- nvinfo : EIATTR_CUDA_API_VERSION
	.align		4
        /*0000*/ 	.byte	0x04, 0x37
        /*0002*/ 	.short	(.L_9 - .L_8)
.L_8:
        /*0004*/ 	.word	0x00000082


	//----- nvinfo : EIATTR_KPARAM_INFO
	.align		4
.L_9:
        /*0008*/ 	.byte	0x04, 0x17
        /*000a*/ 	.short	(.L_11 - .L_10)
.L_10:
        /*000c*/ 	.word	0x00000000
        /*0010*/ 	.short	0x000b
        /*0012*/ 	.short	0x0054
        /*0014*/ 	.byte	0x00, 0xf0, 0x11, 0x00


	//----- nvinfo : EIATTR_KPARAM_INFO
	.align		4
.L_11:
        /*0018*/ 	.byte	0x04, 0x17
        /*001a*/ 	.short	(.L_13 - .L_12)
.L_12:
        /*001c*/ 	.word	0x00000000
        /*0020*/ 	.short	0x000a
        /*0022*/ 	.short	0x0050
        /*0024*/ 	.byte	0x00, 0xf0, 0x11, 0x00


	//----- nvinfo : EIATTR_KPARAM_INFO
	.align		4
.L_13:
        /*0028*/ 	.byte	0x04, 0x17
        /*002a*/ 	.short	(.L_15 - .L_14)
.L_14:
        /*002c*/ 	.word	0x00000000
        /*0030*/ 	.short	0x0009
        /*0032*/ 	.short	0x0048
        /*0034*/ 	.byte	0x00, 0xf0, 0x21, 0x00


	//----- nvinfo : EIATTR_KPARAM_INFO
	.align		4
.L_15:
        /*0038*/ 	.byte	0x04, 0x17
        /*003a*/ 	.short	(.L_17 - .L_16)
.L_16:
        /*003c*/ 	.word	0x00000000
        /*0040*/ 	.short	0x0008
        /*0042*/ 	.short	0x0040
        /*0044*/ 	.byte	0x00, 0xf0, 0x21, 0x00


	//----- nvinfo : EIATTR_KPARAM_INFO
	.align		4
.L_17:
        /*0048*/ 	.byte	0x04, 0x17
        /*004a*/ 	.short	(.L_19 - .L_18)
.L_18:
        /*004c*/ 	.word	0x00000000
        /*0050*/ 	.short	0x0007
        /*0052*/ 	.short	0x0038
        /*0054*/ 	.byte	0x00, 0xf0, 0x21, 0x00


	//----- nvinfo : EIATTR_KPARAM_INFO
	.align		4
.L_19:
        /*0058*/ 	.byte	0x04, 0x17
        /*005a*/ 	.short	(.L_21 - .L_20)
.L_20:
        /*005c*/ 	.word	0x00000000
        /*0060*/ 	.short	0x0006
        /*0062*/ 	.short	0x0030
        /*0064*/ 	.byte	0x00, 0xf0, 0x21, 0x00


	//----- nvinfo : EIATTR_KPARAM_INFO
	.align		4
.L_21:
        /*0068*/ 	.byte	0x04, 0x17
        /*006a*/ 	.short	(.L_23 - .L_22)
.L_22:
        /*006c*/ 	.word	0x00000000
        /*0070*/ 	.short	0x0005
        /*0072*/ 	.short	0x0028
        /*0074*/ 	.byte	0x00, 0xf0, 0x21, 0x00


	//----- nvinfo : EIATTR_KPARAM_INFO
	.align		4
.L_23:
        /*0078*/ 	.byte	0x04, 0x17
        /*007a*/ 	.short	(.L_25 - .L_24)
.L_24:
        /*007c*/ 	.word	0x00000000
        /*0080*/ 	.short	0x0004
        /*0082*/ 	.short	0x0020
        /*0084*/ 	.byte	0x00, 0xf0, 0x21, 0x00


	//----- nvinfo : EIATTR_KPARAM_INFO
	.align		4
.L_25:
        /*0088*/ 	.byte	0x04, 0x17
        /*008a*/ 	.short	(.L_27 - .L_26)
.L_26:
        /*008c*/ 	.word	0x00000000
        /*0090*/ 	.short	0x0003
        /*0092*/ 	.short	0x0018
        /*0094*/ 	.byte	0x00, 0xf0, 0x21, 0x00


	//----- nvinfo : EIATTR_KPARAM_INFO
	.align		4
.L_27:
        /*0098*/ 	.byte	0x04, 0x17
        /*009a*/ 	.short	(.L_29 - .L_28)
.L_28:
        /*009c*/ 	.word	0x00000000
        /*00a0*/ 	.short	0x0002
        /*00a2*/ 	.short	0x0010
        /*00a4*/ 	.byte	0x00, 0xf0, 0x21, 0x00


	//----- nvinfo : EIATTR_KPARAM_INFO
	.align		4
.L_29:
        /*00a8*/ 	.byte	0x04, 0x17
        /*00aa*/ 	.short	(.L_31 - .L_30)
.L_30:
        /*00ac*/ 	.word	0x00000000
        /*00b0*/ 	.short	0x0001
        /*00b2*/ 	.short	0x0008
        /*00b4*/ 	.byte	0x00, 0xf0, 0x21, 0x00


	//----- nvinfo : EIATTR_KPARAM_INFO
	.align		4
.L_31:
        /*00b8*/ 	.byte	0x04, 0x17
        /*00ba*/ 	.short	(.L_33 - .L_32)
.L_32:
        /*00bc*/ 	.word	0x00000000
        /*00c0*/ 	.short	0x0000
        /*00c2*/ 	.short	0x0000
        /*00c4*/ 	.byte	0x00, 0xf0, 0x21, 0x00


	//----- nvinfo : EIATTR_SPARSE_MMA_MASK
	.align		4
.L_33:
        /*00c8*/ 	.byte	0x03, 0x50
        /*00ca*/ 	.short	0x0000


	//----- nvinfo : EIATTR_MAXREG_COUNT
	.align		4
        /*00cc*/ 	.byte	0x03, 0x1b
        /*00ce*/ 	.short	0x00ff


	//----- nvinfo : EIATTR_MERCURY_ISA_VERSION
	.align		4
        /*00d0*/ 	.byte	0x03, 0x5f
        /*00d2*/ 	.short	0x0101


	//----- nvinfo : EIATTR_VRC_CTA_INIT_COUNT
	.align		4
        /*00d4*/ 	.byte	0x02, 0x4a
	.zero		1
	.zero		1


	//----- nvinfo : EIATTR_EXIT_INSTR_OFFSETS
	.align		4
        /*00d8*/ 	.byte	0x04, 0x1c
        /*00da*/ 	.short	(.L_35 - .L_34)


	//   ....[0]....
.L_34:
        /*00dc*/ 	.word	0x000000a0


	//   ....[1]....
        /*00e0*/ 	.word	0x00000580


	//----- nvinfo : EIATTR_CRS_STACK_SIZE
	.align		4
.L_35:
        /*00e4*/ 	.byte	0x04, 0x1e
        /*00e6*/ 	.short	(.L_37 - .L_36)
.L_36:
        /*00e8*/ 	.word	0x00000000


	//----- nvinfo : EIATTR_CBANK_PARAM_SIZE
	.align		4
.L_37:
        /*00ec*/ 	.byte	0x03, 0x19
        /*00ee*/ 	.short	0x0058


	//----- nvinfo : EIATTR_PARAM_CBANK
	.align		4
        /*00f0*/ 	.byte	0x04, 0x0a
        /*00f2*/ 	.short	(.L_39 - .L_38)
	.align		4
.L_38:
        /*00f4*/ 	.word	index@(.nv.constant0.lltorque2)
        /*00f8*/ 	.short	0x0380
        /*00fa*/ 	.short	0x0058


	//----- nvinfo : EIATTR_SW_WAR
	.align		4
.L_39:
        /*00fc*/ 	.byte	0x04, 0x36
        /*00fe*/ 	.short	(.L_41 - .L_40)
.L_40:
        /*0100*/ 	.word	0x00000008
.L_41:


//--------------------- .nv.callgraph             --------------------------
	.section	.nv.callgraph,"",@"SHT_CUDA_CALLGRAPH"
	.align	4
	.sectionentsize	8
	.align		4
        /*0000*/ 	.word	0x00000000
	.align		4
        /*0004*/ 	.word	0xffffffff
	.align		4
        /*0008*/ 	.word	0x00000000
	.align		4
        /*000c*/ 	.word	0xfffffffe
	.align		4
        /*0010*/ 	.word	0x00000000
	.align		4
        /*0014*/ 	.word	0xfffffffd
	.align		4
        /*0018*/ 	.word	0x00000000
	.align		4
        /*001c*/ 	.word	0xfffffffc


//--------------------- .text.lltorque2           --------------------------
	.section	.text.lltorque2,"ax",@progbits
	.align	128
        .global         lltorque2
        .type           lltorque2,@function
        .size           lltorque2,(.L_x_15 - lltorque2)
        .other          lltorque2,@"STO_CUDA_ENTRY STV_DEFAULT"
lltorque2:
.text.lltorque2:
[----:B------:R-:W-:Y:S01]  /*0000*/  LDC R1, c[0x0][0x37c] ;  /* 0x0000df00ff017b82 */ /* 0x000fe20000000800 */
[----:B------:R-:W0:Y:S07]  /*0010*/  S2R R3, SR_TID.X ;  /* 0x0000000000037919 */ /* 0x000e2e0000002100 */
[----:B------:R-:W-:Y:S01]  /*0020*/  S2UR UR5, SR_CTAID.Y ;  /* 0x00000000000579c3 */ /* 0x000fe20000002600 */
[----:B------:R-:W1:Y:S01]  /*0030*/  LDCU UR4, c[0x0][0x370] ;  /* 0x00006e00ff0477ac */ /* 0x000e620008000800 */
[----:B------:R-:W2:Y:S06]  /*0040*/  LDCU UR7, c[0x0][0x3d4] ;  /* 0x00007a80ff0777ac */ /* 0x000eac0008000800 */
[----:B------:R-:W1:Y:S08]  /*0050*/  S2UR UR6, SR_CTAID.X ;  /* 0x00000000000679c3 */ /* 0x000e700000002500 */
[----:B------:R-:W0:Y:S01]  /*0060*/  LDC R2, c[0x0][0x360] ;  /* 0x0000d800ff027b82 */ /* 0x000e220000000800 */
[----:B-1----:R-:W-:-:S06]  /*0070*/  UIMAD UR4, UR4, UR5, UR6 ;  /* 0x00000005040472a4 */ /* 0x002fcc000f8e0206 */
[----:B0-----:R-:W-:-:S05]  /*0080*/  IMAD R2, R2, UR4, R3 ;  /* 0x0000000402027c24 */ /* 0x001fca000f8e0203 */
[----:B--2---:R-:W-:-:S13]  /*0090*/  ISETP.GE.AND P0, PT, R2, UR7, PT ;  /* 0x0000000702007c0c */ /* 0x004fda000bf06270 */
[----:B------:R-:W-:Y:S05]  /*00a0*/  @P0 EXIT ;  /* 0x000000000000094d */ /* 0x000fea0003800000 */
[----:B------:R-:W0:Y:S01]  /*00b0*/  LDCU.64 UR6, c[0x0][0x3c8] ;  /* 0x00007900ff0677ac */ /* 0x000e220008000a00 */
[----:B------:R-:W-:Y:S01]  /*00c0*/  SHF.R.S32.HI R3, RZ, 0x1f, R2 ;  /* 0x0000001fff037819 */ /* 0x000fe20000011402 */
[----:B------:R-:W1:Y:S01]  /*00d0*/  LDC.64 R16, c[0x0][0x3b0] ;  /* 0x0000ec00ff107b82 */ /* 0x000e620000000a00 */
[----:B------:R-:W2:Y:S07]  /*00e0*/  LDCU.64 UR4, c[0x0][0x358] ;  /* 0x00006b00ff0477ac */ /* 0x000eae0008000a00 */
[----:B------:R-:W3:Y:S01]  /*00f0*/  LDC.64 R18, c[0x0][0x3b8] ;  /* 0x0000ee00ff127b82 */ /* 0x000ee20000000a00 */
[----:B0-----:R-:W-:-:S07]  /*0100*/  ISETP.NE.U32.AND P0, PT, RZ, UR6, PT ;  /* 0x00000006ff007c0c */ /* 0x001fce000bf05070 */
[----:B------:R-:W0:Y:S01]  /*0110*/  LDC.64 R6, c[0x0][0x3c0] ;  /* 0x0000f000ff067b82 */ /* 0x000e220000000a00 */
[----:B------:R-:W-:-:S07]  /*0120*/  ISETP.NE.AND.EX P0, PT, RZ, UR7, PT, P0 ;  /* 0x00000007ff007c0c */ /* 0x000fce000bf05300 */
[----:B------:R-:W4:Y:S06]  /*0130*/  LDC.64 R8, c[0x0][0x398] ;  /* 0x0000e600ff087b82 */ /* 0x000f2c0000000a00 */
[C---:B------:R-:W-:Y:S02]  /*0140*/  @P0 LEA R14, P1, R2.reuse, UR6, 0x2 ;  /* 0x00000006020e0c11 */ /* 0x040fe4000f8210ff */
[----:B------:R-:W5:Y:S02]  /*0150*/  LDC.64 R10, c[0x0][0x3a0] ;  /* 0x0000e800ff0a7b82 */ /* 0x000f640000000a00 */
[----:B------:R-:W-:-:S05]  /*0160*/  @P0 LEA.HI.X R15, R2, UR7, R3, 0x2, P1 ;  /* 0x00000007020f0c11 */ /* 0x000fca00088f1403 */
[----:B--2---:R1:W2:Y:S01]  /*0170*/  @P0 LDG.E.CONSTANT R0, desc[UR4][R14.64] ;  /* 0x000000040e000981 */ /* 0x0042a2000c1e9900 */
[----:B------:R-:W5:Y:S01]  /*0180*/  LDC.64 R12, c[0x0][0x3a8] ;  /* 0x0000ea00ff0c7b82 */ /* 0x000f620000000a00 */
[----:B----4-:R-:W-:-:S04]  /*0190*/  IMAD.WIDE R8, R2, 0x4, R8 ;  /* 0x0000000402087825 */ /* 0x010fc800078e0208 */
[C---:B-1----:R-:W-:Y:S01]  /*01a0*/  IMAD.WIDE R14, R2.reuse, 0x4, R16 ;  /* 0x00000004020e7825 */ /* 0x042fe200078e0210 */
[----:B------:R1:W4:Y:S03]  /*01b0*/  LDG.E.CONSTANT R4, desc[UR4][R8.64] ;  /* 0x0000000408047981 */ /* 0x000326000c1e9900 */
[C---:B---3--:R-:W-:Y:S02]  /*01c0*/  IMAD.WIDE R16, R2.reuse, 0x4, R18 ;  /* 0x0000000402107825 */ /* 0x048fe400078e0212 */
[----:B------:R3:W4:Y:S02]  /*01d0*/  LDG.E.CONSTANT R14, desc[UR4][R14.64] ;  /* 0x000000040e0e7981 */ /* 0x000724000c1e9900 */
[C---:B0-----:R-:W-:Y:S02]  /*01e0*/  IMAD.WIDE R18, R2.reuse, 0x4, R6 ;  /* 0x0000000402127825 */ /* 0x041fe400078e0206 */
[----:B------:R-:W4:Y:S01]  /*01f0*/  LDG.E.CONSTANT R17, desc[UR4][R16.64] ;  /* 0x0000000410117981 */ /* 0x000f22000c1e9900 */
[----:B-1----:R-:W2:Y:S01]  /*0200*/  @P0 LDC R9, c[0x0][0x3d0] ;  /* 0x0000f400ff090b82 */ /* 0x002ea20000000800 */
[----:B-----5:R-:W-:-:S02]  /*0210*/  IMAD.WIDE R10, R2, 0x4, R10 ;  /* 0x00000004020a7825 */ /* 0x020fc400078e020a */
[----:B------:R-:W5:Y:S02]  /*0220*/  LDG.E.CONSTANT R18, desc[UR4][R18.64] ;  /* 0x0000000412127981 */ /* 0x000f64000c1e9900 */
[----:B------:R-:W-:Y:S02]  /*0230*/  IMAD.WIDE R12, R2, 0x4, R12 ;  /* 0x00000004020c7825 */ /* 0x000fe400078e020c */
[----:B------:R-:W4:Y:S04]  /*0240*/  LDG.E.CONSTANT R5, desc[UR4][R10.64] ;  /* 0x000000040a057981 */ /* 0x000f28000c1e9900 */
[----:B------:R0:W5:Y:S01]  /*0250*/  LDG.E.CONSTANT R6, desc[UR4][R12.64] ;  /* 0x000000040c067981 */ /* 0x000162000c1e9900 */
[----:B------:R-:W1:Y:S02]  /*0260*/  LDCU UR6, c[0x0][0x3d0] ;  /* 0x00007a00ff0677ac */ /* 0x000e640008000800 */
[----:B-1----:R-:W-:Y:S01]  /*0270*/  IMAD.U32 R7, RZ, RZ, UR6 ;  /* 0x00000006ff077e24 */ /* 0x002fe2000f8e00ff */
[----:B------:R-:W-:-:S02]  /*0280*/  UMOV UR6, 0x3f800000 ;  /* 0x3f80000000067882 */ /* 0x000fc40000000000 */
[----:B---3--:R-:W-:Y:S01]  /*0290*/  IMAD.U32 R15, RZ, RZ, UR6 ;  /* 0x00000006ff0f7e24 */ /* 0x008fe2000f8e00ff */
[----:B------:R-:W-:Y:S01]  /*02a0*/  BSSY.RECONVERGENT B1, `(.L_x_0) ;  /* 0x0000014000017945 */ /* 0x000fe20003800200 */
[----:B--2---:R-:W-:-:S04]  /*02b0*/  @P0 FMUL R7, R0, R9 ;  /* 0x0000000900070220 */ /* 0x004fc80000400000 */
[----:B------:R-:W-:-:S04]  /*02c0*/  FFMA R20, R7, R7, 1 ;  /* 0x3f80000007147423 */ /* 0x000fc80000000007 */
[----:B------:R-:W1:Y:S08]  /*02d0*/  MUFU.RCP R0, R20 ;  /* 0x0000001400007308 */ /* 0x000e700000001000 */
[----:B------:R-:W2:Y:S01]  /*02e0*/  FCHK P0, -R15, R20 ;  /* 0x000000140f007302 */ /* 0x000ea20000000100 */
[----:B-1----:R-:W-:-:S04]  /*02f0*/  FFMA R9, -R20, R0, 1 ;  /* 0x3f80000014097423 */ /* 0x002fc80000000100 */
[----:B------:R-:W-:-:S04]  /*0300*/  FFMA R0, R0, R9, R0 ;  /* 0x0000000900007223 */ /* 0x000fc80000000000 */
[----:B0-----:R-:W-:Y:S01]  /*0310*/  FFMA R13, R0, -1, RZ ;  /* 0xbf800000000d7823 */ /* 0x001fe200000000ff */
[C---:B----4-:R-:W-:Y:S01]  /*0320*/  FMUL R11, R5.reuse, R14 ;  /* 0x0000000e050b7220 */ /* 0x050fe20000400000 */
[----:B-----5:R-:W-:Y:S01]  /*0330*/  FMUL R10, R6, R17 ;  /* 0x00000011060a7220 */ /* 0x020fe20000400000 */
[-C--:B------:R-:W-:Y:S01]  /*0340*/  FMUL R9, R4, R18.reuse ;  /* 0x0000001204097220 */ /* 0x080fe20000400000 */
[----:B------:R-:W-:Y:S02]  /*0350*/  FFMA R8, -R20, R13, -1 ;  /* 0xbf80000014087423 */ /* 0x000fe4000000010d */
[----:B------:R-:W-:Y:S01]  /*0360*/  FFMA R10, R5, R18, -R10 ;  /* 0x00000012050a7223 */ /* 0x000fe2000000080a */
[----:B------:R-:W-:Y:S01]  /*0370*/  FFMA R9, R6, R14, -R9 ;  /* 0x0000000e06097223 */ /* 0x000fe20000000809 */
[----:B------:R-:W-:Y:S01]  /*0380*/  FFMA R0, R0, R8, R13 ;  /* 0x0000000800007223 */ /* 0x000fe2000000000d */
[----:B------:R-:W-:Y:S01]  /*0390*/  FFMA R8, R4, R17, -R11 ;  /* 0x0000001104087223 */ /* 0x000fe2000000080b */
[----:B--2---:R-:W-:Y:S06]  /*03a0*/  @!P0 BRA `(.L_x_1) ;  /* 0x00000000000c8947 */ /* 0x004fec0003800000 */
[----:B------:R-:W-:-:S07]  /*03b0*/  MOV R12, 0x3d0 ;  /* 0x000003d0000c7802 */ /* 0x000fce0000000f00 */
[----:B------:R-:W-:Y:S05]  /*03c0*/  CALL.REL.NOINC `($__internal_0_$__cuda_sm3x_div_rn_noftz_f32_slowpath) ;  /* 0x0000000000707944 */ /* 0x000fea0003c00000 */
[----:B------:R-:W-:-:S07]  /*03d0*/  MOV R0, R11 ;  /* 0x0000000b00007202 */ /* 0x000fce0000000f00 */
.L_x_1:
[----:B------:R-:W-:Y:S05]  /*03e0*/  BSYNC.RECONVERGENT B1 ;  /* 0x0000000000017941 */ /* 0x000fea0003800200 */
.L_x_0:
[----:B------:R-:W0:Y:S01]  /*03f0*/  LDCU.128 UR8, c[0x0][0x380] ;  /* 0x00007000ff0877ac */ /* 0x000e220008000c00 */
[-C--:B------:R-:W-:Y:S01]  /*0400*/  FMUL R12, R6, R9.reuse ;  /* 0x00000009060c7220 */ /* 0x080fe20000400000 */
[-C--:B------:R-:W-:Y:S01]  /*0410*/  FMUL R13, R4, R8.reuse ;  /* 0x00000008040d7220 */ /* 0x080fe20000400000 */
[----:B------:R-:W1:Y:S02]  /*0420*/  LDCU.64 UR6, c[0x0][0x390] ;  /* 0x00007200ff0677ac */ /* 0x000e640008000a00 */
[C---:B------:R-:W-:Y:S01]  /*0430*/  FFMA R11, R5.reuse, R8, -R12 ;  /* 0x00000008050b7223 */ /* 0x040fe2000000080c */
[-C--:B------:R-:W-:Y:S01]  /*0440*/  FMUL R5, R5, R10.reuse ;  /* 0x0000000a05057220 */ /* 0x080fe20000400000 */
[C---:B------:R-:W-:Y:S01]  /*0450*/  SHF.L.U64.HI R12, R2.reuse, 0x2, R3 ;  /* 0x00000002020c7819 */ /* 0x040fe20000010203 */
[----:B------:R-:W-:Y:S02]  /*0460*/  IMAD.SHL.U32 R3, R2, 0x4, RZ ;  /* 0x0000000402037824 */ /* 0x000fe400078e00ff */
[----:B------:R-:W-:Y:S01]  /*0470*/  FFMA R6, R6, R10, -R13 ;  /* 0x0000000a06067223 */ /* 0x000fe2000000080d */
[----:B------:R-:W-:Y:S01]  /*0480*/  FFMA R5, R4, R9, -R5 ;  /* 0x0000000904057223 */ /* 0x000fe20000000805 */
[----:B------:R-:W-:-:S02]  /*0490*/  FFMA R11, R11, R7, R10 ;  /* 0x000000070b0b7223 */ /* 0x000fc4000000000a */
[-C--:B------:R-:W-:Y:S01]  /*04a0*/  FFMA R9, R6, R7.reuse, R9 ;  /* 0x0000000706097223 */ /* 0x080fe20000000009 */
[----:B------:R-:W-:Y:S01]  /*04b0*/  FFMA R13, R5, R7, R8 ;  /* 0x00000007050d7223 */ /* 0x000fe20000000008 */
[-C--:B------:R-:W-:Y:S02]  /*04c0*/  FMUL R11, R11, R0.reuse ;  /* 0x000000000b0b7220 */ /* 0x080fe40000400000 */
[-C--:B------:R-:W-:Y:S01]  /*04d0*/  FMUL R9, R9, R0.reuse ;  /* 0x0000000009097220 */ /* 0x080fe20000400000 */
[----:B0-----:R-:W-:Y:S01]  /*04e0*/  IADD3 R2, P0, PT, R3, UR8, RZ ;  /* 0x0000000803027c10 */ /* 0x001fe2000ff1e0ff */
[----:B------:R-:W-:Y:S01]  /*04f0*/  FMUL R13, R13, R0 ;  /* 0x000000000d0d7220 */ /* 0x000fe20000400000 */
[C---:B------:R-:W-:Y:S02]  /*0500*/  IADD3 R4, P1, PT, R3.reuse, UR10, RZ ;  /* 0x0000000a03047c10 */ /* 0x040fe4000ff3e0ff */
[----:B-1----:R-:W-:Y:S02]  /*0510*/  IADD3 R6, P2, PT, R3, UR6, RZ ;  /* 0x0000000603067c10 */ /* 0x002fe4000ff5e0ff */
[----:B------:R-:W-:-:S02]  /*0520*/  IADD3.X R3, PT, PT, R12, UR9, RZ, P0, !PT ;  /* 0x000000090c037c10 */ /* 0x000fc400087fe4ff */
[C---:B------:R-:W-:Y:S02]  /*0530*/  IADD3.X R5, PT, PT, R12.reuse, UR11, RZ, P1, !PT ;  /* 0x0000000b0c057c10 */ /* 0x040fe40008ffe4ff */
[----:B------:R-:W-:Y:S01]  /*0540*/  IADD3.X R7, PT, PT, R12, UR7, RZ, P2, !PT ;  /* 0x000000070c077c10 */ /* 0x000fe200097fe4ff */
[----:B------:R-:W-:Y:S04]  /*0550*/  STG.E desc[UR4][R2.64], R11 ;  /* 0x0000000b02007986 */ /* 0x000fe8000c101904 */
[----:B------:R-:W-:Y:S04]  /*0560*/  STG.E desc[UR4][R4.64], R9 ;  /* 0x0000000904007986 */ /* 0x000fe8000c101904 */
[----:B------:R-:W-:Y:S01]  /*0570*/  STG.E desc[UR4][R6.64], R13 ;  /* 0x0000000d06007986 */ /* 0x000fe2000c101904 */
[----:B------:R-:W-:Y:S05]  /*0580*/  EXIT ;  /* 0x000000000000794d */ /* 0x000fea0003800000 */
        .weak           $__internal_0_$__cuda_sm3x_div_rn_noftz_f32_slowpath
        .type           $__internal_0_$__cuda_sm3x_div_rn_noftz_f32_slowpath,@function
        .size           $__internal_0_$__cuda_sm3x_div_rn_noftz_f32_slowpath,(.L_x_15 - $__internal_0_$__cuda_sm3x_div_rn_noftz_f32_slowpath)
$__internal_0_$__cuda_sm3x_div_rn_noftz_f32_slowpath:
[----:B------:R-:W-:Y:S01]  /*0590*/  SHF.R.U32.HI R0, RZ, 0x17, R20 ;  /* 0x00000017ff007819 */ /* 0x000fe20000011614 */
[----:B------:R-:W-:Y:S04]  /*05a0*/  BSSY.RECONVERGENT B0, `(.L_x_2) ;  /* 0x000005c000007945 */ /* 0x000fe80003800200 */
[----:B------:R-:W-:Y:S01]  /*05b0*/  BSSY.RELIABLE B2, `(.L_x_3) ;  /* 0x000001b000027945 */ /* 0x000fe20003800100 */
[----:B------:R-:W-:Y:S02]  /*05c0*/  MOV R14, R20 ;  /* 0x00000014000e7202 */ /* 0x000fe40000000f00 */
[----:B------:R-:W-:-:S05]  /*05d0*/  LOP3.LUT R18, R0, 0xff, RZ, 0xc0, !PT ;  /* 0x000000ff00127812 */ /* 0x000fca00078ec0ff */
[----:B------:R-:W-:-:S05]  /*05e0*/  VIADD R15, R18, 0xffffffff ;  /* 0xffffffff120f7836 */ /* 0x000fca0000000000 */
[----:B------:R-:W-:-:S13]  /*05f0*/  ISETP.GT.U32.AND P0, PT, R15, 0xfd, PT ;  /* 0x000000fd0f00780c */ /* 0x000fda0003f04070 */
[----:B------:R-:W-:Y:S01]  /*0600*/  @!P0 IMAD.MOV.U32 R13, RZ, RZ, RZ ;  /* 0x000000ffff0d8224 */ /* 0x000fe200078e00ff */
[----:B------:R-:W-:Y:S06]  /*0610*/  @!P0 BRA `(.L_x_4) ;  /* 0x0000000000508947 */ /* 0x000fec0003800000 */
[----:B------:R-:W-:Y:S01]  /*0620*/  FSETP.GTU.FTZ.AND P0, PT, |R20|, +INF , PT ;  /* 0x7f8000001400780b */ /* 0x000fe20003f1c200 */
[----:B------:R-:W-:-:S12]  /*0630*/  IMAD.MOV.U32 R0, RZ, RZ, R20 ;  /* 0x000000ffff007224 */ /* 0x000fd800078e0014 */
[----:B------:R-:W-:Y:S05]  /*0640*/  @P0 BREAK.RELIABLE B2 ;  /* 0x0000000000020942 */ /* 0x000fea0003800100 */
[----:B------:R-:W-:Y:S05]  /*0650*/  @P0 BRA `(.L_x_5) ;  /* 0x00000004003c0947 */ /* 0x000fea0003800000 */
[----:B------:R-:W-:-:S05]  /*0660*/  HFMA2 R11, -RZ, RZ, -1.875, 0 ;  /* 0xbf800000ff0b7431 */ /* 0x000fca00000001ff */
[----:B------:R-:W-:-:S13]  /*0670*/  LOP3.LUT P0, RZ, R14, 0x7fffffff, R11, 0xc8, !PT ;  /* 0x7fffffff0eff7812 */ /* 0x000fda000780c80b */
[----:B------:R-:W-:Y:S05]  /*0680*/  @!P0 BREAK.RELIABLE B2 ;  /* 0x0000000000028942 */ /* 0x000fea0003800100 */
[----:B------:R-:W-:Y:S05]  /*0690*/  @!P0 BRA `(.L_x_6) ;  /* 0x0000000400248947 */ /* 0x000fea0003800000 */
[----:B------:R-:W-:Y:S02]  /*06a0*/  FSETP.NEU.FTZ.AND P0, PT, |R0|, +INF , PT ;  /* 0x7f8000000000780b */ /* 0x000fe40003f1d200 */
[----:B------:R-:W-:-:S04]  /*06b0*/  LOP3.LUT P1, RZ, R11, 0x7fffffff, RZ, 0xc0, !PT ;  /* 0x7fffffff0bff7812 */ /* 0x000fc8000782c0ff */
[----:B------:R-:W-:-:S13]  /*06c0*/  PLOP3.LUT P0, PT, P0, P1, PT, 0x2f, 0xf2 ;  /* 0x0000000000f2781c */ /* 0x000fda0000702577 */
[----:B------:R-:W-:Y:S05]  /*06d0*/  @P0 BREAK.RELIABLE B2 ;  /* 0x0000000000020942 */ /* 0x000fea0003800100 */
[----:B------:R-:W-:Y:S05]  /*06e0*/  @P0 BRA `(.L_x_7) ;  /* 0x0000000400080947 */ /* 0x000fea0003800000 */
[----:B------:R-:W-:-:S13]  /*06f0*/  LOP3.LUT P0, RZ, R14, 0x7fffffff, RZ, 0xc0, !PT ;  /* 0x7fffffff0eff7812 */ /* 0x000fda000780c0ff */
[----:B------:R-:W-:Y:S05]  /*0700*/  @!P0 BREAK.RELIABLE B2 ;  /* 0x0000000000028942 */ /* 0x000fea0003800100 */
[----:B------:R-:W-:Y:S05]  /*0710*/  @!P0 BRA `(.L_x_8) ;  /* 0x0000000000f08947 */ /* 0x000fea0003800000 */
[----:B------:R-:W-:Y:S01]  /*0720*/  ISETP.GE.AND P0, PT, R15, RZ, PT ;  /* 0x000000ff0f00720c */ /* 0x000fe20003f06270 */
[----:B------:R-:W-:-:S12]  /*0730*/  IMAD.MOV.U32 R13, RZ, RZ, RZ ;  /* 0x000000ffff0d7224 */ /* 0x000fd800078e00ff */
[----:B------:R-:W-:Y:S01]  /*0740*/  @!P0 FFMA R14, R0, 1.84467440737095516160e+19, RZ ;  /* 0x5f800000000e8823 */ /* 0x000fe200000000ff */
[----:B------:R-:W-:-:S07]  /*0750*/  @!P0 VIADD R13, R13, 0x40 ;  /* 0x000000400d0d8836 */ /* 0x000fce0000000000 */
.L_x_4:
[----:B------:R-:W-:Y:S05]  /*0760*/  BSYNC.RELIABLE B2 ;  /* 0x0000000000027941 */ /* 0x000fea0003800100 */
.L_x_3:
[----:B------:R-:W-:Y:S01]  /*0770*/  LEA R11, R18, 0xc0800000, 0x17 ;  /* 0xc0800000120b7811 */ /* 0x000fe200078eb8ff */
[----:B------:R-:W-:Y:S01]  /*0780*/  UMOV UR6, 0xbf800000 ;  /* 0xbf80000000067882 */ /* 0x000fe20000000000 */
[----:B------:R-:W-:Y:S01]  /*0790*/  IADD3 R18, PT, PT, R13, 0x7f, -R18 ;  /* 0x0000007f0d127810 */ /* 0x000fe20007ffe812 */
[----:B------:R-:W-:Y:S01]  /*07a0*/  BSSY.RECONVERGENT B2, `(.L_x_9) ;  /* 0x0000032000027945 */ /* 0x000fe20003800200 */
[----:B------:R-:W-:-:S04]  /*07b0*/  IADD3 R14, PT, PT, -R11, R14, RZ ;  /* 0x0000000e0b0e7210 */ /* 0x000fc80007ffe1ff */
[----:B------:R-:W0:Y:S01]  /*07c0*/  MUFU.RCP R0, R14 ;  /* 0x0000000e00007308 */ /* 0x000e220000001000 */
[----:B------:R-:W-:-:S04]  /*07d0*/  FADD.FTZ R11, -R14, -RZ ;  /* 0x800000ff0e0b7221 */ /* 0x000fc80000010100 */
[----:B0-----:R-:W-:-:S04]  /*07e0*/  FFMA R15, R0, R11, 1 ;  /* 0x3f800000000f7423 */ /* 0x001fc8000000000b */
[----:B------:R-:W-:-:S04]  /*07f0*/  FFMA R0, R0, R15, R0 ;  /* 0x0000000f00007223 */ /* 0x000fc80000000000 */
[----:B------:R-:W-:-:S04]  /*0800*/  FFMA R15, R0, UR6, RZ ;  /* 0x00000006000f7c23 */ /* 0x000fc800080000ff */
[----:B------:R-:W-:-:S04]  /*0810*/  FFMA R16, R11, R15, UR6 ;  /* 0x000000060b107e23 */ /* 0x000fc8000800000f */
[----:B------:R-:W-:-:S04]  /*0820*/  FFMA R17, R0, R16, R15 ;  /* 0x0000001000117223 */ /* 0x000fc8000000000f */
[----:B------:R-:W-:-:S04]  /*0830*/  FFMA R16, R11, R17, UR6 ;  /* 0x000000060b107e23 */ /* 0x000fc80008000011 */
[----:B------:R-:W-:-:S05]  /*0840*/  FFMA R11, R0, R16, R17 ;  /* 0x00000010000b7223 */ /* 0x000fca0000000011 */
[----:B------:R-:W-:-:S04]  /*0850*/  SHF.R.U32.HI R15, RZ, 0x17, R11 ;  /* 0x00000017ff0f7819 */ /* 0x000fc8000001160b */
[----:B------:R-:W-:-:S05]  /*0860*/  LOP3.LUT R15, R15, 0xff, RZ, 0xc0, !PT ;  /* 0x000000ff0f0f7812 */ /* 0x000fca00078ec0ff */
[----:B------:R-:W-:-:S04]  /*0870*/  IMAD.IADD R19, R15, 0x1, R18 ;  /* 0x000000010f137824 */ /* 0x000fc800078e0212 */
[----:B------:R-:W-:-:S05]  /*0880*/  VIADD R13, R19, 0xffffffff ;  /* 0xffffffff130d7836 */ /* 0x000fca0000000000 */
[----:B------:R-:W-:-:S13]  /*0890*/  ISETP.GE.U32.AND P0, PT, R13, 0xfe, PT ;  /* 0x000000fe0d00780c */ /* 0x000fda0003f06070 */
[----:B------:R-:W-:Y:S05]  /*08a0*/  @!P0 BRA `(.L_x_10) ;  /* 0x0000000000808947 */ /* 0x000fea0003800000 */
[----:B------:R-:W-:-:S13]  /*08b0*/  ISETP.GT.AND P0, PT, R19, 0xfe, PT ;  /* 0x000000fe1300780c */ /* 0x000fda0003f04270 */
[----:B------:R-:W-:Y:S05]  /*08c0*/  @P0 BRA `(.L_x_11) ;  /* 0x00000000006c0947 */ /* 0x000fea0003800000 */
[----:B------:R-:W-:-:S13]  /*08d0*/  ISETP.GE.AND P0, PT, R19, 0x1, PT ;  /* 0x000000011300780c */ /* 0x000fda0003f06270 */
[----:B------:R-:W-:Y:S05]  /*08e0*/  @P0 BRA `(.L_x_12) ;  /* 0x0000000000740947 */ /* 0x000fea0003800000 */
[----:B------:R-:W-:Y:S02]  /*08f0*/  ISETP.GE.AND P0, PT, R19, -0x18, PT ;  /* 0xffffffe81300780c */ /* 0x000fe40003f06270 */
[----:B------:R-:W-:-:S11]  /*0900*/  LOP3.LUT R11, R11, 0x80000000, RZ, 0xc0, !PT ;  /* 0x800000000b0b7812 */ /* 0x000fd600078ec0ff */
[----:B------:R-:W-:Y:S05]  /*0910*/  @!P0 BRA `(.L_x_12) ;  /* 0x0000000000688947 */ /* 0x000fea0003800000 */
[CCC-:B------:R-:W-:Y:S01]  /*0920*/  FFMA.RZ R13, R0.reuse, R16.reuse, R17.reuse ;  /* 0x00000010000d7223 */ /* 0x1c0fe2000000c011 */
[C---:B------:R-:W-:Y:S02]  /*0930*/  IADD3 R15, PT, PT, R19.reuse, 0x20, RZ ;  /* 0x00000020130f7810 */ /* 0x040fe40007ffe0ff */
[----:B------:R-:W-:Y:S02]  /*0940*/  ISETP.NE.AND P2, PT, R19, RZ, PT ;  /* 0x000000ff1300720c */ /* 0x000fe40003f45270 */
[----:B------:R-:W-:Y:S01]  /*0950*/  LOP3.LUT R14, R13, 0x7fffff, RZ, 0xc0, !PT ;  /* 0x007fffff0d0e7812 */ /* 0x000fe200078ec0ff */
[CCC-:B------:R-:W-:Y:S01]  /*0960*/  FFMA.RP R13, R0.reuse, R16.reuse, R17.reuse ;  /* 0x00000010000d7223 */ /* 0x1c0fe20000008011 */
[----:B------:R-:W-:Y:S01]  /*0970*/  FFMA.RM R0, R0, R16, R17 ;  /* 0x0000001000007223 */ /* 0x000fe20000004011 */
[----:B------:R-:W-:Y:S01]  /*0980*/  IMAD.MOV R16, RZ, RZ, -R19 ;  /* 0x000000ffff107224 */ /* 0x000fe200078e0a13 */
[----:B------:R-:W-:Y:S02]  /*0990*/  LOP3.LUT R14, R14, 0x800000, RZ, 0xfc, !PT ;  /* 0x008000000e0e7812 */ /* 0x000fe400078efcff */
[----:B------:R-:W-:-:S02]  /*09a0*/  ISETP.NE.AND P1, PT, R19, RZ, PT ;  /* 0x000000ff1300720c */ /* 0x000fc40003f25270 */
[----:B------:R-:W-:Y:S02]  /*09b0*/  SHF.L.U32 R15, R14, R15, RZ ;  /* 0x0000000f0e0f7219 */ /* 0x000fe400000006ff */
[----:B------:R-:W-:Y:S02]  /*09c0*/  FSETP.NEU.FTZ.AND P0, PT, R13, R0, PT ;  /* 0x000000000d00720b */ /* 0x000fe40003f1d000 */
[----:B------:R-:W-:Y:S02]  /*09d0*/  SEL R13, R16, RZ, P2 ;  /* 0x000000ff100d7207 */ /* 0x000fe40001000000 */
[----:B------:R-:W-:Y:S02]  /*09e0*/  ISETP.NE.AND P1, PT, R15, RZ, P1 ;  /* 0x000000ff0f00720c */ /* 0x000fe40000f25270 */
[----:B------:R-:W-:Y:S02]  /*09f0*/  SHF.R.U32.HI R13, RZ, R13, R14 ;  /* 0x0000000dff0d7219 */ /* 0x000fe4000001160e */
[----:B------:R-:W-:-:S02]  /*0a00*/  PLOP3.LUT P0, PT, P0, P1, PT, 0xf8, 0x8f ;  /* 0x00000000008f781c */ /* 0x000fc40000703f70 */
[----:B------:R-:W-:Y:S02]  /*0a10*/  SHF.R.U32.HI R15, RZ, 0x1, R13 ;  /* 0x00000001ff0f7819 */ /* 0x000fe4000001160d */
[----:B------:R-:W-:-:S04]  /*0a20*/  SEL R0, RZ, 0x1, !P0 ;  /* 0x00000001ff007807 */ /* 0x000fc80004000000 */
[----:B------:R-:W-:-:S04]  /*0a30*/  LOP3.LUT R0, R0, 0x1, R15, 0xf8, !PT ;  /* 0x0000000100007812 */ /* 0x000fc800078ef80f */
[----:B------:R-:W-:-:S04]  /*0a40*/  LOP3.LUT R0, R0, R13, RZ, 0xc0, !PT ;  /* 0x0000000d00007212 */ /* 0x000fc800078ec0ff */
[----:B------:R-:W-:-:S04]  /*0a50*/  IADD3 R0, PT, PT, R15, R0, RZ ;  /* 0x000000000f007210 */ /* 0x000fc80007ffe0ff */
[----:B------:R-:W-:Y:S01]  /*0a60*/  LOP3.LUT R11, R0, R11, RZ, 0xfc, !PT ;  /* 0x0000000b000b7212 */ /* 0x000fe200078efcff */
[----:B------:R-:W-:Y:S06]  /*0a70*/  BRA `(.L_x_12) ;  /* 0x0000000000107947 */ /* 0x000fec0003800000 */
.L_x_11:
[----:B------:R-:W-:-:S04]  /*0a80*/  LOP3.LUT R11, R11, 0x80000000, RZ, 0xc0, !PT ;  /* 0x800000000b0b7812 */ /* 0x000fc800078ec0ff */
[----:B------:R-:W-:Y:S01]  /*0a90*/  LOP3.LUT R11, R11, 0x7f800000, RZ, 0xfc, !PT ;  /* 0x7f8000000b0b7812 */ /* 0x000fe200078efcff */
[----:B------:R-:W-:Y:S06]  /*0aa0*/  BRA `(.L_x_12) ;  /* 0x0000000000047947 */ /* 0x000fec0003800000 */
.L_x_10:
[----:B------:R-:W-:-:S07]  /*0ab0*/  IMAD R11, R18, 0x800000, R11 ;  /* 0x00800000120b7824 */ /* 0x000fce00078e020b */
.L_x_12:
[----:B------:R-:W-:Y:S05]  /*0ac0*/  BSYNC.RECONVERGENT B2 ;  /* 0x0000000000027941 */ /* 0x000fea0003800200 */
.L_x_9:
[----:B------:R-:W-:Y:S05]  /*0ad0*/  BRA `(.L_x_13) ;  /* 0x0000000000207947 */ /* 0x000fea0003800000 */
.L_x_8:
[----:B------:R-:W-:-:S04]  /*0ae0*/  LOP3.LUT R11, R14, 0x80000000, R11, 0x48, !PT ;  /* 0x800000000e0b7812 */ /* 0x000fc800078e480b */
[----:B------:R-:W-:Y:S01]  /*0af0*/  LOP3.LUT R11, R11, 0x7f800000, RZ, 0xfc, !PT ;  /* 0x7f8000000b0b7812 */ /* 0x000fe200078efcff */
[----:B------:R-:W-:Y:S06]  /*0b00*/  BRA `(.L_x_13) ;  /* 0x0000000000147947 */ /* 0x000fec0003800000 */
.L_x_7:
[----:B------:R-:W-:Y:S01]  /*0b10*/  LOP3.LUT R11, R14, 0x80000000, R11, 0x48, !PT ;  /* 0x800000000e0b7812 */ /* 0x000fe200078e480b */
[----:B------:R-:W-:Y:S06]  /*0b20*/  BRA `(.L_x_13) ;  /* 0x00000000000c7947 */ /* 0x000fec0003800000 */
.L_x_6:
[----:B------:R-:W0:Y:S01]  /*0b30*/  MUFU.RSQ R11, -QNAN ;  /* 0xffc00000000b7908 */ /* 0x000e220000001400 */
[----:B------:R-:W-:Y:S05]  /*0b40*/  BRA `(.L_x_13) ;  /* 0x0000000000047947 */ /* 0x000fea0003800000 */
.L_x_5:
[----:B------:R-:W-:-:S07]  /*0b50*/  FADD.FTZ R11, R0, -1 ;  /* 0xbf800000000b7421 */ /* 0x000fce0000010000 */
.L_x_13:
[----:B------:R-:W-:Y:S05]  /*0b60*/  BSYNC.RECONVERGENT B0 ;  /* 0x0000000000007941 */ /* 0x000fea0003800200 */
.L_x_2:
[----:B------:R-:W-:-:S04]  /*0b70*/  HFMA2 R13, -RZ, RZ, 0, 0 ;  /* 0x00000000ff0d7431 */ /* 0x000fc800000001ff */
[----:B0-----:R-:W-:Y:S05]  /*0b80*/  RET.REL.NODEC R12 `(lltorque2) ;  /* 0xfffffff40c1c7950 */ /* 0x001fea0003c3ffff */
.L_x_14:
[----:B------:R-:W-:-:S00]  /*0b90*/  BRA `(.L_x_14) ;  /* 0xfffffffc00fc7947 */ /* 0x000fc0000383ffff */
[----:B------:R-:W-:-:S00]  /*0ba0*/  NOP ;  /* 0x0000000000007918 */ /* 0x000fc00000000000 */
        /* <DEDUP_REMOVED lines=13> */
.L_x_15:


//--------------------- .nv.shared.reserved.0     --------------------------
	.section	.nv.shared.reserved.0,"aw",@nobits
	.weak		__nv_reservedSMEM_offset_0_alias
	.size		__nv_reservedSMEM_offset_0_alias, 0, 64
	.other		__nv_reservedSMEM_offset_0_alias,@"STO_CUDA_RESERVED_SHARED STV_DEFAULT"
__nv_reservedSMEM_offset_0_alias:
	.zero		0
	.zero		64


//--------------------- .nv.constant0.lltorque2   --------------------------
	.section	.nv.constant0.lltorque2,"a",@progbits
	.sectionflags	@""
	.align	4
.nv.constant0.lltorque2:
	.zero		984


//--------------------- SYMBOLS --------------------------

	.type		.nv.reservedSmem.offset0,@object
	.size		.nv.reservedSmem.offset0,0x4
